//
// Generated by NVIDIA NVVM Compiler
//
// Compiler Build ID: CL-36424714
// Cuda compilation tools, release 13.0, V13.0.88
// Based on NVVM 20.0.0
//

.version 9.0
.target sm_100
.address_size 64

	// .globl	_Z19hello_cuda_from_gpuv
.extern .func  (.param .b32 func_retval0) vprintf
(
	.param .b64 vprintf_param_0,
	.param .b64 vprintf_param_1
)
;
.global .align 1 .b8 $str[29] = {71, 80, 85, 58, 32, 228, 189, 160, 229, 165, 189, 44, 32, 67, 85, 68, 65, 33, 32, 40, 67, 43, 43, 231, 137, 136, 41, 10};

.visible .entry _Z19hello_cuda_from_gpuv()
{
	.reg .b32 	%r<3>;
	.reg .b64 	%rd<3>;

	mov.u64 	%rd1, $str;
	cvta.global.u64 	%rd2, %rd1;
	{ // callseq 0, 0
	.param .b64 param0;
	st.param.b64 	[param0], %rd2;
	.param .b64 param1;
	st.param.b64 	[param1], 0;
	.param .b32 retval0;
	call.uni (retval0), 
	vprintf, 
	(
	param0, 
	param1
	);
	ld.param.b32 	%r1, [retval0];
	} // callseq 0
	ret;

}


// ===== COMPILED SASS (sm_100) =====

	.target	sm_100

	.elftype	@"ET_EXEC"


//--------------------- .note.nv.tkinfo           --------------------------
	.section	.note.nv.tkinfo,"",@"SHT_NOTE"
	.sectionflags	@"SHF_NOTE_NV_TKINFO"
	.tkinfo
        /*0018*/ 	.word	0x00000002
        /*0030*/ 	.string	""
        /*0030*/ 	.string	"ptxas"
        /*0030*/ 	.string	"Cuda compilation tools, release 13.0, V13.0.88"
        /*0030*/ 	.string	"Build cuda_13.0.r13.0/compiler.36424714_0"
        /*0030*/ 	.string	"-arch sm_100 -m 64 "



//--------------------- .note.nv.cuinfo           --------------------------
	.section	.note.nv.cuinfo,"",@"SHT_NOTE"
	.sectionflags	@"SHF_NOTE_NV_CUINFO"
        /*0018*/ 	.short	0x0002
        /*001a*/ 	.short	0x0064
        /*001c*/ 	.short	0x0082
	.zero		2


//--------------------- .nv.info                  --------------------------
	.section	.nv.info,"",@"SHT_CUDA_INFO"
	.align	4


	//----- nvinfo : EIATTR_REGCOUNT
	.align		4
        /*0000*/ 	.byte	0x04, 0x2f
        /*0002*/ 	.short	(.L_2 - .L_1)
	.align		4
.L_1:
        /*0004*/ 	.word	index@(_Z19hello_cuda_from_gpuv)
        /*0008*/ 	.word	0x00000018


	//----- nvinfo : EIATTR_FRAME_SIZE
	.align		4
.L_2:
        /*000c*/ 	.byte	0x04, 0x11
        /*000e*/ 	.short	(.L_4 - .L_3)
	.align		4
.L_3:
        /*0010*/ 	.word	index@(_Z19hello_cuda_from_gpuv)
        /*0014*/ 	.word	0x00000000


	//----- nvinfo : EIATTR_MIN_STACK_SIZE
	.align		4
.L_4:
        /*0018*/ 	.byte	0x04, 0x12
        /*001a*/ 	.short	(.L_6 - .L_5)
	.align		4
.L_5:
        /*001c*/ 	.word	index@(_Z19hello_cuda_from_gpuv)
        /*0020*/ 	.word	0x00000000
.L_6:


//--------------------- .nv.compat                --------------------------
	.section	.nv.compat,"",@"SHT_CUDA_COMPAT_INFO"
	.align	4
        /*0000*/ 	.byte	0x02, 0x09, 0x00, 0x00, 0x02, 0x02, 0x01, 0x00, 0x02, 0x05, 0x05, 0x00, 0x03, 0x07, 0x01, 0x01
        /*0010*/ 	.byte	0x02, 0x03, 0x00, 0x00, 0x02, 0x06, 0x01, 0x00, 0x04, 0x0b, 0x08, 0x00, 0x09, 0x00, 0x00, 0x00
        /*0020*/ 	.byte	0x00, 0x00, 0x00, 0x00


//--------------------- .nv.info._Z19hello_cuda_from_gpuv --------------------------
	.section	.nv.info._Z19hello_cuda_from_gpuv,"",@"SHT_CUDA_INFO"
	.sectionflags	@""
	.align	4


	//----- nvinfo : EIATTR_CUDA_API_VERSION
	.align		4
        /*0000*/ 	.byte	0x04, 0x37
        /*0002*/ 	.short	(.L_8 - .L_7)
.L_7:
        /*0004*/ 	.word	0x00000082


	//----- nvinfo : EIATTR_SPARSE_MMA_MASK
	.align		4
.L_8:
        /*0008*/ 	.byte	0x03, 0x50
        /*000a*/ 	.short	0x0000


	//----- nvinfo : EIATTR_MAXREG_COUNT
	.align		4
        /*000c*/ 	.byte	0x03, 0x1b
        /*000e*/ 	.short	0x00ff


	//----- nvinfo : EIATTR_EXTERNS
	.align		4
        /*0010*/ 	.byte	0x04, 0x0f
        /*0012*/ 	.short	(.L_10 - .L_9)


	//   ....[0]....
	.align		4
.L_9:
        /*0014*/ 	.word	index@(vprintf)


	//----- nvinfo : EIATTR_MERCURY_ISA_VERSION
	.align		4
.L_10:
        /*0018*/ 	.byte	0x03, 0x5f
        /*001a*/ 	.short	0x0101


	//----- nvinfo : EIATTR_VRC_CTA_INIT_COUNT
	.align		4
        /*001c*/ 	.byte	0x02, 0x4a
	.zero		1
	.zero		1


	//----- nvinfo : EIATTR_SYSCALL_OFFSETS
	.align		4
        /*0020*/ 	.byte	0x04, 0x46
        /*0022*/ 	.short	(.L_12 - .L_11)


	//   ....[0]....
.L_11:
        /*0024*/ 	.word	0x00000080


	//----- nvinfo : EIATTR_EXIT_INSTR_OFFSETS
	.align		4
.L_12:
        /*0028*/ 	.byte	0x04, 0x1c
        /*002a*/ 	.short	(.L_14 - .L_13)


	//   ....[0]....
.L_13:
        /*002c*/ 	.word	0x00000090


	//----- nvinfo : EIATTR_SW_WAR
	.align		4
.L_14:
        /*0030*/ 	.byte	0x04, 0x36
        /*0032*/ 	.short	(.L_16 - .L_15)
.L_15:
        /*0034*/ 	.word	0x00000008
.L_16:


//--------------------- .nv.callgraph             --------------------------
	.section	.nv.callgraph,"",@"SHT_CUDA_CALLGRAPH"
	.align	4
	.sectionentsize	8
	.align		4
        /*0000*/ 	.word	0x00000000
	.align		4
        /*0004*/ 	.word	0xffffffff
	.align		4
        /*0008*/ 	.word	index@(_Z19hello_cuda_from_gpuv)
	.align		4
        /*000c*/ 	.word	index@(vprintf)
	.align		4
        /*0010*/ 	.word	0x00000000
	.align		4
        /*0014*/ 	.word	0xfffffffe
	.align		4
        /*0018*/ 	.word	0x00000000
	.align		4
        /*001c*/ 	.word	0xfffffffd
	.align		4
        /*0020*/ 	.word	0x00000000
	.align		4
        /*0024*/ 	.word	0xfffffffc


//--------------------- .nv.constant4             --------------------------
	.section	.nv.constant4,"a",@progbits
	.align	8
	.align		8
.nv.constant4:
        /*0000*/ 	.dword	vprintf
	.align		8
        /*0008*/ 	.dword	$str


//--------------------- .text._Z19hello_cuda_from_gpuv --------------------------
	.section	.text._Z19hello_cuda_from_gpuv,"ax",@progbits
	.align	128
        .global         _Z19hello_cuda_from_gpuv
        .type           _Z19hello_cuda_from_gpuv,@function
        .size           _Z19hello_cuda_from_gpuv,(.L_x_2 - _Z19hello_cuda_from_gpuv)
        .other          _Z19hello_cuda_from_gpuv,@"STO_CUDA_ENTRY STV_DEFAULT"
_Z19hello_cuda_from_gpuv:
.text._Z19hello_cuda_from_gpuv:
[----:B------:R-:W0:Y:S01]  /*0000*/  LDC R1, c[0x0][0x37c] ;  /* 0x0000df00ff017b82 */ /* 0x000e220000000800 */
[----:B------:R-:W-:Y:S01]  /*0010*/  MOV R0, 0x0 ;  /* 0x0000000000007802 */ /* 0x000fe20000000f00 */
[----:B------:R-:W1:Y:S01]  /*0020*/  LDCU.64 UR4, c[0x4][0x8] ;  /* 0x01000100ff0477ac */ /* 0x000e620008000a00 */
[----:B------:R-:W-:-:S05]  /*0030*/  CS2R R6, SRZ ;  /* 0x0000000000067805 */ /* 0x000fca000001ff00 */
[----:B------:R2:W3:Y:S01]  /*0040*/  LDC.64 R2, c[0x4][R0] ;  /* 0x0100000000027b82 */ /* 0x0004e20000000a00 */
[----:B-1----:R-:W-:Y:S02]  /*0050*/  IMAD.U32 R4, RZ, RZ, UR4 ;  /* 0x00000004ff047e24 */ /* 0x002fe4000f8e00ff */
[----:B--2---:R-:W-:-:S07]  /*0060*/  IMAD.U32 R5, RZ, RZ, UR5 ;  /* 0x00000005ff057e24 */ /* 0x004fce000f8e00ff */
[----:B------:R-:W-:-:S07]  /*0070*/  LEPC R20, `(.L_x_0) ;  /* 0x000000001014794e */ /* 0x000fce0000000000 */
[----:B0--3--:R-:W-:Y:S05]  /*0080*/  CALL.ABS.NOINC R2 ;  /* 0x0000000002007343 */ /* 0x009fea0003c00000 */
.L_x_0:
[----:B------:R-:W-:Y:S05]  /*0090*/  EXIT ;  /* 0x000000000000794d */ /* 0x000fea0003800000 */
.L_x_1:
[----:B------:R-:W-:-:S00]  /*00a0*/  BRA `(.L_x_1) ;  /* 0xfffffffc00fc7947 */ /* 0x000fc0000383ffff */
[----:B------:R-:W-:-:S00]  /*00b0*/  NOP ;  /* 0x0000000000007918 */ /* 0x000fc00000000000 */
        /* <DEDUP_REMOVED lines=12> */
.L_x_2:


//--------------------- .nv.global.init           --------------------------
	.section	.nv.global.init,"aw",@progbits
.nv.global.init:
	.type		$str,@object
	.size		$str,(.L_0 - $str)
$str:
        /*0000*/ 	.byte	0x47, 0x50, 0x55, 0x3a, 0x20, 0xe4, 0xbd, 0xa0, 0xe5, 0xa5, 0xbd, 0x2c, 0x20, 0x43, 0x55, 0x44
        /*0010*/ 	.byte	0x41, 0x21, 0x20, 0x28, 0x43, 0x2b, 0x2b, 0xe7, 0x89, 0x88, 0x29, 0x0a, 0x00
.L_0:


//--------------------- .nv.shared.reserved.0     --------------------------
	.section	.nv.shared.reserved.0,"aw",@nobits
	.weak		__nv_reservedSMEM_offset_0_alias
	.size		__nv_reservedSMEM_offset_0_alias, 0, 64
	.other		__nv_reservedSMEM_offset_0_alias,@"STO_CUDA_RESERVED_SHARED STV_DEFAULT"
__nv_reservedSMEM_offset_0_alias:
	.zero		0
	.zero		64


//--------------------- .nv.constant0._Z19hello_cuda_from_gpuv --------------------------
	.section	.nv.constant0._Z19hello_cuda_from_gpuv,"a",@progbits
	.sectionflags	@""
	.align	4
.nv.constant0._Z19hello_cuda_from_gpuv:
	.zero		896


//--------------------- SYMBOLS --------------------------

	.type		.nv.reservedSmem.offset0,@object
	.size		.nv.reservedSmem.offset0,0x4
	.type		vprintf,@function
